//
// Generated by NVIDIA NVVM Compiler
//
// Compiler Build ID: CL-36424714
// Cuda compilation tools, release 13.0, V13.0.88
// Based on NVVM 20.0.0
//

.version 9.0
.target sm_100
.address_size 64

	// .globl	_Z10stencil_1diPdS_

.visible .entry _Z10stencil_1diPdS_(
	.param .u32 _Z10stencil_1diPdS__param_0,
	.param .u64 .ptr .align 1 _Z10stencil_1diPdS__param_1,
	.param .u64 .ptr .align 1 _Z10stencil_1diPdS__param_2
)
{
	.reg .pred 	%p<6>;
	.reg .b32 	%r<16>;
	.reg .b64 	%rd<11>;
	.reg .b64 	%fd<8>;

	ld.param.u32 	%r8, [_Z10stencil_1diPdS__param_0];
	ld.param.u64 	%rd3, [_Z10stencil_1diPdS__param_1];
	ld.param.u64 	%rd4, [_Z10stencil_1diPdS__param_2];
	cvta.to.global.u64 	%rd1, %rd4;
	mov.u32 	%r9, %tid.x;
	mov.u32 	%r10, %ctaid.x;
	mov.u32 	%r11, %ntid.x;
	mad.lo.s32 	%r1, %r10, %r11, %r9;
	setp.ge.s32 	%p1, %r1, %r8;
	@%p1 bra 	$L__BB0_6;
	setp.gt.s32 	%p2, %r1, 4;
	add.s32 	%r12, %r8, -5;
	setp.lt.s32 	%p3, %r1, %r12;
	and.pred  	%p4, %p2, %p3;
	@%p4 bra 	$L__BB0_3;
	cvt.rn.f64.s32 	%fd5, %r1;
	mul.f64 	%fd6, %fd5, 0d4026000000000000;
	mul.wide.s32 	%rd9, %r1, 8;
	add.s64 	%rd10, %rd1, %rd9;
	st.global.f64 	[%rd10], %fd6;
	bra.uni 	$L__BB0_6;
$L__BB0_3:
	add.s32 	%r15, %r1, -5;
	add.s32 	%r3, %r1, 5;
	cvta.to.global.u64 	%rd2, %rd3;
	mov.f64 	%fd7, 0d0000000000000000;
	mov.u32 	%r14, %r1;
$L__BB0_4:
	mul.wide.s32 	%rd5, %r15, 8;
	add.s64 	%rd6, %rd2, %rd5;
	ld.global.f64 	%fd4, [%rd6];
	add.f64 	%fd7, %fd7, %fd4;
	add.s32 	%r15, %r15, 1;
	add.s32 	%r7, %r14, 1;
	add.s32 	%r13, %r14, -5;
	setp.lt.s32 	%p5, %r13, %r3;
	mov.u32 	%r14, %r7;
	@%p5 bra 	$L__BB0_4;
	mul.wide.u32 	%rd7, %r1, 8;
	add.s64 	%rd8, %rd1, %rd7;
	st.global.f64 	[%rd8], %fd7;
$L__BB0_6:
	ret;

}


// ===== COMPILED SASS (sm_100) =====

	.target	sm_100

	.elftype	@"ET_EXEC"


//--------------------- .note.nv.tkinfo           --------------------------
	.section	.note.nv.tkinfo,"",@"SHT_NOTE"
	.sectionflags	@"SHF_NOTE_NV_TKINFO"
	.tkinfo
        /*0018*/ 	.word	0x00000002
        /*0030*/ 	.string	""
        /*0030*/ 	.string	"ptxas"
        /*0030*/ 	.string	"Cuda compilation tools, release 13.0, V13.0.88"
        /*0030*/ 	.string	"Build cuda_13.0.r13.0/compiler.36424714_0"
        /*0030*/ 	.string	"-arch sm_100 -m 64 "



//--------------------- .note.nv.cuinfo           --------------------------
	.section	.note.nv.cuinfo,"",@"SHT_NOTE"
	.sectionflags	@"SHF_NOTE_NV_CUINFO"
        /*0018*/ 	.short	0x0002
        /*001a*/ 	.short	0x0064
        /*001c*/ 	.short	0x0082
	.zero		2


//--------------------- .nv.info                  --------------------------
	.section	.nv.info,"",@"SHT_CUDA_INFO"
	.align	4


	//----- nvinfo : EIATTR_REGCOUNT
	.align		4
        /*0000*/ 	.byte	0x04, 0x2f
        /*0002*/ 	.short	(.L_1 - .L_0)
	.align		4
.L_0:
        /*0004*/ 	.word	index@(_Z10stencil_1diPdS_)
        /*0008*/ 	.word	0x00000010


	//----- nvinfo : EIATTR_FRAME_SIZE
	.align		4
.L_1:
        /*000c*/ 	.byte	0x04, 0x11
        /*000e*/ 	.short	(.L_3 - .L_2)
	.align		4
.L_2:
        /*0010*/ 	.word	index@(_Z10stencil_1diPdS_)
        /*0014*/ 	.word	0x00000000


	//----- nvinfo : EIATTR_MIN_STACK_SIZE
	.align		4
.L_3:
        /*0018*/ 	.byte	0x04, 0x12
        /*001a*/ 	.short	(.L_5 - .L_4)
	.align		4
.L_4:
        /*001c*/ 	.word	index@(_Z10stencil_1diPdS_)
        /*0020*/ 	.word	0x00000000
.L_5:


//--------------------- .nv.compat                --------------------------
	.section	.nv.compat,"",@"SHT_CUDA_COMPAT_INFO"
	.align	4
        /*0000*/ 	.byte	0x02, 0x09, 0x00, 0x00, 0x02, 0x02, 0x01, 0x00, 0x02, 0x05, 0x05, 0x00, 0x03, 0x07, 0x01, 0x01
        /*0010*/ 	.byte	0x02, 0x03, 0x00, 0x00, 0x02, 0x06, 0x01, 0x00, 0x04, 0x0b, 0x08, 0x00, 0x01, 0x00, 0x00, 0x00
        /*0020*/ 	.byte	0x00, 0x00, 0x00, 0x00


//--------------------- .nv.info._Z10stencil_1diPdS_ --------------------------
	.section	.nv.info._Z10stencil_1diPdS_,"",@"SHT_CUDA_INFO"
	.sectionflags	@""
	.align	4


	//----- nvinfo : EIATTR_CUDA_API_VERSION
	.align		4
        /*0000*/ 	.byte	0x04, 0x37
        /*0002*/ 	.short	(.L_7 - .L_6)
.L_6:
        /*0004*/ 	.word	0x00000082


	//----- nvinfo : EIATTR_KPARAM_INFO
	.align		4
.L_7:
        /*0008*/ 	.byte	0x04, 0x17
        /*000a*/ 	.short	(.L_9 - .L_8)
.L_8:
        /*000c*/ 	.word	0x00000000
        /*0010*/ 	.short	0x0002
        /*0012*/ 	.short	0x0010
        /*0014*/ 	.byte	0x00, 0xf5, 0x21, 0x00


	//----- nvinfo : EIATTR_KPARAM_INFO
	.align		4
.L_9:
        /*0018*/ 	.byte	0x04, 0x17
        /*001a*/ 	.short	(.L_11 - .L_10)
.L_10:
        /*001c*/ 	.word	0x00000000
        /*0020*/ 	.short	0x0001
        /*0022*/ 	.short	0x0008
        /*0024*/ 	.byte	0x00, 0xf5, 0x21, 0x00


	//----- nvinfo : EIATTR_KPARAM_INFO
	.align		4
.L_11:
        /*0028*/ 	.byte	0x04, 0x17
        /*002a*/ 	.short	(.L_13 - .L_12)
.L_12:
        /*002c*/ 	.word	0x00000000
        /*0030*/ 	.short	0x0000
        /*0032*/ 	.short	0x0000
        /*0034*/ 	.byte	0x00, 0xf0, 0x11, 0x00


	//----- nvinfo : EIATTR_SPARSE_MMA_MASK
	.align		4
.L_13:
        /*0038*/ 	.byte	0x03, 0x50
        /*003a*/ 	.short	0x0000


	//----- nvinfo : EIATTR_MAXREG_COUNT
	.align		4
        /*003c*/ 	.byte	0x03, 0x1b
        /*003e*/ 	.short	0x00ff


	//----- nvinfo : EIATTR_MERCURY_ISA_VERSION
	.align		4
        /*0040*/ 	.byte	0x03, 0x5f
        /*0042*/ 	.short	0x0101


	//----- nvinfo : EIATTR_VRC_CTA_INIT_COUNT
	.align		4
        /*0044*/ 	.byte	0x02, 0x4a
	.zero		1
	.zero		1


	//----- nvinfo : EIATTR_EXIT_INSTR_OFFSETS
	.align		4
        /*0048*/ 	.byte	0x04, 0x1c
        /*004a*/ 	.short	(.L_15 - .L_14)


	//   ....[0]....
.L_14:
        /*004c*/ 	.word	0x00000070


	//   ....[1]....
        /*0050*/ 	.word	0x00000110


	//   ....[2]....
        /*0054*/ 	.word	0x00000240


	//----- nvinfo : EIATTR_CRS_STACK_SIZE
	.align		4
.L_15:
        /*0058*/ 	.byte	0x04, 0x1e
        /*005a*/ 	.short	(.L_17 - .L_16)
.L_16:
        /*005c*/ 	.word	0x00000000


	//----- nvinfo : EIATTR_CBANK_PARAM_SIZE
	.align		4
.L_17:
        /*0060*/ 	.byte	0x03, 0x19
        /*0062*/ 	.short	0x0018


	//----- nvinfo : EIATTR_PARAM_CBANK
	.align		4
        /*0064*/ 	.byte	0x04, 0x0a
        /*0066*/ 	.short	(.L_19 - .L_18)
	.align		4
.L_18:
        /*0068*/ 	.word	index@(.nv.constant0._Z10stencil_1diPdS_)
        /*006c*/ 	.short	0x0380
        /*006e*/ 	.short	0x0018


	//----- nvinfo : EIATTR_SW_WAR
	.align		4
.L_19:
        /*0070*/ 	.byte	0x04, 0x36
        /*0072*/ 	.short	(.L_21 - .L_20)
.L_20:
        /*0074*/ 	.word	0x00000008
.L_21:


//--------------------- .nv.callgraph             --------------------------
	.section	.nv.callgraph,"",@"SHT_CUDA_CALLGRAPH"
	.align	4
	.sectionentsize	8
	.align		4
        /*0000*/ 	.word	0x00000000
	.align		4
        /*0004*/ 	.word	0xffffffff
	.align		4
        /*0008*/ 	.word	0x00000000
	.align		4
        /*000c*/ 	.word	0xfffffffe
	.align		4
        /*0010*/ 	.word	0x00000000
	.align		4
        /*0014*/ 	.word	0xfffffffd
	.align		4
        /*0018*/ 	.word	0x00000000
	.align		4
        /*001c*/ 	.word	0xfffffffc


//--------------------- .text._Z10stencil_1diPdS_ --------------------------
	.section	.text._Z10stencil_1diPdS_,"ax",@progbits
	.align	128
        .global         _Z10stencil_1diPdS_
        .type           _Z10stencil_1diPdS_,@function
        .size           _Z10stencil_1diPdS_,(.L_x_3 - _Z10stencil_1diPdS_)
        .other          _Z10stencil_1diPdS_,@"STO_CUDA_ENTRY STV_DEFAULT"
_Z10stencil_1diPdS_:
.text._Z10stencil_1diPdS_:
[----:B------:R-:W-:Y:S01]  /*0000*/  LDC R1, c[0x0][0x37c] ;  /* 0x0000df00ff017b82 */ /* 0x000fe20000000800 */
[----:B------:R-:W0:Y:S07]  /*0010*/  S2R R9, SR_TID.X ;  /* 0x0000000000097919 */ /* 0x000e2e0000002100 */
[----:B------:R-:W0:Y:S01]  /*0020*/  S2UR UR4, SR_CTAID.X ;  /* 0x00000000000479c3 */ /* 0x000e220000002500 */
[----:B------:R-:W1:Y:S07]  /*0030*/  LDCU UR6, c[0x0][0x380] ;  /* 0x00007000ff0677ac */ /* 0x000e6e0008000800 */
[----:B------:R-:W0:Y:S02]  /*0040*/  LDC R0, c[0x0][0x360] ;  /* 0x0000d800ff007b82 */ /* 0x000e240000000800 */
[----:B0-----:R-:W-:-:S05]  /*0050*/  IMAD R9, R0, UR4, R9 ;  /* 0x0000000400097c24 */ /* 0x001fca000f8e0209 */
[----:B-1----:R-:W-:-:S13]  /*0060*/  ISETP.GE.AND P0, PT, R9, UR6, PT ;  /* 0x0000000609007c0c */ /* 0x002fda000bf06270 */
[----:B------:R-:W-:Y:S05]  /*0070*/  @P0 EXIT ;  /* 0x000000000000094d */ /* 0x000fea0003800000 */
[----:B------:R-:W-:-:S06]  /*0080*/  UIADD3 UR4, UPT, UPT, UR6, -0x5, URZ ;  /* 0xfffffffb06047890 */ /* 0x000fcc000fffe0ff */
[----:B------:R-:W-:-:S04]  /*0090*/  ISETP.GE.AND P0, PT, R9, UR4, PT ;  /* 0x0000000409007c0c */ /* 0x000fc8000bf06270 */
[----:B------:R-:W-:Y:S01]  /*00a0*/  ISETP.GT.AND P0, PT, R9, 0x4, !P0 ;  /* 0x000000040900780c */ /* 0x000fe20004704270 */
[----:B------:R-:W0:-:S12]  /*00b0*/  LDCU.64 UR4, c[0x0][0x358] ;  /* 0x00006b00ff0477ac */ /* 0x000e180008000a00 */
[----:B------:R-:W1:Y:S01]  /*00c0*/  @!P0 LDC.64 R4, c[0x0][0x390] ;  /* 0x0000e400ff048b82 */ /* 0x000e620000000a00 */
[----:B------:R-:W2:Y:S02]  /*00d0*/  @!P0 I2F.F64 R2, R9 ;  /* 0x0000000900028312 */ /* 0x000ea40000201c00 */
[----:B--2---:R-:W-:Y:S01]  /*00e0*/  @!P0 DMUL R2, R2, 11 ;  /* 0x4026000002028828 */ /* 0x004fe20000000000 */
[----:B-1----:R-:W-:-:S06]  /*00f0*/  @!P0 IMAD.WIDE R4, R9, 0x8, R4 ;  /* 0x0000000809048825 */ /* 0x002fcc00078e0204 */
[----:B0-----:R0:W-:Y:S01]  /*0100*/  @!P0 STG.E.64 desc[UR4][R4.64], R2 ;  /* 0x0000000204008986 */ /* 0x0011e2000c101b04 */
[----:B------:R-:W-:Y:S05]  /*0110*/  @!P0 EXIT ;  /* 0x000000000000894d */ /* 0x000fea0003800000 */
[----:B------:R-:W1:Y:S01]  /*0120*/  LDC.64 R6, c[0x0][0x388] ;  /* 0x0000e200ff067b82 */ /* 0x000e620000000a00 */
[----:B------:R-:W-:Y:S01]  /*0130*/  BSSY.RECONVERGENT B0, `(.L_x_0) ;  /* 0x000000d000007945 */ /* 0x000fe20003800200 */
[C---:B------:R-:W-:Y:S01]  /*0140*/  VIADD R11, R9.reuse, 0xfffffffb ;  /* 0xfffffffb090b7836 */ /* 0x040fe20000000000 */
[----:B------:R-:W-:Y:S01]  /*0150*/  MOV R8, R9 ;  /* 0x0000000900087202 */ /* 0x000fe20000000f00 */
[----:B------:R-:W-:Y:S01]  /*0160*/  VIADD R0, R9, 0x5 ;  /* 0x0000000509007836 */ /* 0x000fe20000000000 */
[----:B0-----:R-:W-:-:S07]  /*0170*/  CS2R R2, SRZ ;  /* 0x0000000000027805 */ /* 0x001fce000001ff00 */
.L_x_1:
[----:B-1----:R-:W-:-:S06]  /*0180*/  IMAD.WIDE R4, R11, 0x8, R6 ;  /* 0x000000080b047825 */ /* 0x002fcc00078e0206 */
[----:B------:R-:W2:Y:S01]  /*0190*/  LDG.E.64 R4, desc[UR4][R4.64] ;  /* 0x0000000404047981 */ /* 0x000ea2000c1e1b00 */
[C---:B------:R-:W-:Y:S01]  /*01a0*/  VIADD R13, R8.reuse, 0xfffffffb ;  /* 0xfffffffb080d7836 */ /* 0x040fe20000000000 */
[----:B------:R-:W-:Y:S02]  /*01b0*/  IADD3 R8, PT, PT, R8, 0x1, RZ ;  /* 0x0000000108087810 */ /* 0x000fe40007ffe0ff */
[----:B------:R-:W-:Y:S02]  /*01c0*/  IADD3 R11, PT, PT, R11, 0x1, RZ ;  /* 0x000000010b0b7810 */ /* 0x000fe40007ffe0ff */
[----:B------:R-:W-:Y:S01]  /*01d0*/  ISETP.GE.AND P0, PT, R13, R0, PT ;  /* 0x000000000d00720c */ /* 0x000fe20003f06270 */
[----:B--2---:R-:W-:-:S12]  /*01e0*/  DADD R2, R4, R2 ;  /* 0x0000000004027229 */ /* 0x004fd80000000002 */
[----:B------:R-:W-:Y:S05]  /*01f0*/  @!P0 BRA `(.L_x_1) ;  /* 0xfffffffc00e08947 */ /* 0x000fea000383ffff */
[----:B------:R-:W-:Y:S05]  /*0200*/  BSYNC.RECONVERGENT B0 ;  /* 0x0000000000007941 */ /* 0x000fea0003800200 */
.L_x_0:
[----:B------:R-:W0:Y:S02]  /*0210*/  LDC.64 R4, c[0x0][0x390] ;  /* 0x0000e400ff047b82 */ /* 0x000e240000000a00 */
[----:B0-----:R-:W-:-:S05]  /*0220*/  IMAD.WIDE.U32 R4, R9, 0x8, R4 ;  /* 0x0000000809047825 */ /* 0x001fca00078e0004 */
[----:B------:R-:W-:Y:S01]  /*0230*/  STG.E.64 desc[UR4][R4.64], R2 ;  /* 0x0000000204007986 */ /* 0x000fe2000c101b04 */
[----:B------:R-:W-:Y:S05]  /*0240*/  EXIT ;  /* 0x000000000000794d */ /* 0x000fea0003800000 */
.L_x_2:
[----:B------:R-:W-:-:S00]  /*0250*/  BRA `(.L_x_2) ;  /* 0xfffffffc00fc7947 */ /* 0x000fc0000383ffff */
[----:B------:R-:W-:-:S00]  /*0260*/  NOP ;  /* 0x0000000000007918 */ /* 0x000fc00000000000 */
        /* <DEDUP_REMOVED lines=9> */
.L_x_3:


//--------------------- .nv.shared.reserved.0     --------------------------
	.section	.nv.shared.reserved.0,"aw",@nobits
	.weak		__nv_reservedSMEM_offset_0_alias
	.size		__nv_reservedSMEM_offset_0_alias, 0, 64
	.other		__nv_reservedSMEM_offset_0_alias,@"STO_CUDA_RESERVED_SHARED STV_DEFAULT"
__nv_reservedSMEM_offset_0_alias:
	.zero		0
	.zero		64


//--------------------- .nv.constant0._Z10stencil_1diPdS_ --------------------------
	.section	.nv.constant0._Z10stencil_1diPdS_,"a",@progbits
	.sectionflags	@""
	.align	4
.nv.constant0._Z10stencil_1diPdS_:
	.zero		920


//--------------------- SYMBOLS --------------------------

	.type		.nv.reservedSmem.offset0,@object
	.size		.nv.reservedSmem.offset0,0x4
